	.headerflags	@"EF_CUDA_TEXMODE_UNIFIED EF_CUDA_64BIT_ADDRESS EF_CUDA_ACCELERATORS EF_CUDA_SM90 EF_CUDA_VIRTUAL_SM(EF_CUDA_SM90)"
	.elftype	@"ET_EXEC"


//--------------------- .nv.info                  --------------------------
	.section	.nv.info,"",@"SHT_CUDA_INFO"
	.align	4


	//----- nvinfo : EIATTR_REGCOUNT
	.align		4
        /*0000*/ 	.byte	0x04, 0x2f
        /*0002*/ 	.short	(.L_1 - .L_0)
	.align		4
.L_0:
        /*0004*/ 	.word	index@(triton_poi_fused_add_clamp_convolution_mul_2)
        /*0008*/ 	.word	0x00000010


	//----- nvinfo : EIATTR_MIN_STACK_SIZE
	.align		4
.L_1:
        /*000c*/ 	.byte	0x04, 0x12
        /*000e*/ 	.short	(.L_3 - .L_2)
	.align		4
.L_2:
        /*0010*/ 	.word	index@(triton_poi_fused_add_clamp_convolution_mul_2)
        /*0014*/ 	.word	0x00000000


	//----- nvinfo : EIATTR_FRAME_SIZE
	.align		4
.L_3:
        /*0018*/ 	.byte	0x04, 0x11
        /*001a*/ 	.short	(.L_5 - .L_4)
	.align		4
.L_4:
        /*001c*/ 	.word	index@(triton_poi_fused_add_clamp_convolution_mul_2)
        /*0020*/ 	.word	0x00000000


	//----- nvinfo : EIATTR_MIN_STACK_SIZE
	.align		4
.L_5:
        /*0024*/ 	.byte	0x04, 0x12
        /*0026*/ 	.short	(.L_7 - .L_6)
	.align		4
.L_6:
        /*0028*/ 	.word	index@(triton_poi_fused_add_clamp_convolution_mul_2)
        /*002c*/ 	.word	0x00000000
.L_7:


//--------------------- .nv.info.triton_poi_fused_add_clamp_convolution_mul_2 --------------------------
	.section	.nv.info.triton_poi_fused_add_clamp_convolution_mul_2,"",@"SHT_CUDA_INFO"
	.sectionflags	@""
	.align	4


	//----- nvinfo : EIATTR_CUDA_API_VERSION
	.align		4
        /*0000*/ 	.byte	0x04, 0x37
        /*0002*/ 	.short	(.L_9 - .L_8)
.L_8:
        /*0004*/ 	.word	0x0000007c


	//----- nvinfo : EIATTR_KPARAM_INFO
	.align		4
.L_9:
        /*0008*/ 	.byte	0x04, 0x17
        /*000a*/ 	.short	(.L_11 - .L_10)
.L_10:
        /*000c*/ 	.word	0x00000000
        /*0010*/ 	.short	0x0004
        /*0012*/ 	.short	0x0020
        /*0014*/ 	.byte	0x00, 0xf0, 0x11, 0x00


	//----- nvinfo : EIATTR_KPARAM_INFO
	.align		4
.L_11:
        /*0018*/ 	.byte	0x04, 0x17
        /*001a*/ 	.short	(.L_13 - .L_12)
.L_12:
        /*001c*/ 	.word	0x00000000
        /*0020*/ 	.short	0x0003
        /*0022*/ 	.short	0x0018
        /*0024*/ 	.byte	0x00, 0xf4, 0x21, 0x00


	//----- nvinfo : EIATTR_KPARAM_INFO
	.align		4
.L_13:
        /*0028*/ 	.byte	0x04, 0x17
        /*002a*/ 	.short	(.L_15 - .L_14)
.L_14:
        /*002c*/ 	.word	0x00000000
        /*0030*/ 	.short	0x0002
        /*0032*/ 	.short	0x0010
        /*0034*/ 	.byte	0x00, 0xf4, 0x21, 0x00


	//----- nvinfo : EIATTR_KPARAM_INFO
	.align		4
.L_15:
        /*0038*/ 	.byte	0x04, 0x17
        /*003a*/ 	.short	(.L_17 - .L_16)
.L_16:
        /*003c*/ 	.word	0x00000000
        /*0040*/ 	.short	0x0001
        /*0042*/ 	.short	0x0008
        /*0044*/ 	.byte	0x00, 0xf4, 0x21, 0x00


	//----- nvinfo : EIATTR_KPARAM_INFO
	.align		4
.L_17:
        /*0048*/ 	.byte	0x04, 0x17
        /*004a*/ 	.short	(.L_19 - .L_18)
.L_18:
        /*004c*/ 	.word	0x00000000
        /*0050*/ 	.short	0x0000
        /*0052*/ 	.short	0x0000
        /*0054*/ 	.byte	0x00, 0xf4, 0x21, 0x00


	//----- nvinfo : EIATTR_SPARSE_MMA_MASK
	.align		4
.L_19:
        /*0058*/ 	.byte	0x03, 0x50
        /*005a*/ 	.short	0x0000


	//----- nvinfo : EIATTR_MAXREG_COUNT
	.align		4
        /*005c*/ 	.byte	0x03, 0x1b
        /*005e*/ 	.short	0x00ff


	//----- nvinfo : EIATTR_EXIT_INSTR_OFFSETS
	.align		4
        /*0060*/ 	.byte	0x04, 0x1c
        /*0062*/ 	.short	(.L_21 - .L_20)


	//   ....[0]....
.L_20:
        /*0064*/ 	.word	0x00000240


	//   ....[1]....
        /*0068*/ 	.word	0x00000260


	//----- nvinfo : EIATTR_REQNTID
	.align		4
.L_21:
        /*006c*/ 	.byte	0x04, 0x10
        /*006e*/ 	.short	(.L_23 - .L_22)
.L_22:
        /*0070*/ 	.word	0x00000080
        /*0074*/ 	.word	0x00000001
        /*0078*/ 	.word	0x00000001


	//----- nvinfo : EIATTR_CBANK_PARAM_SIZE
	.align		4
.L_23:
        /*007c*/ 	.byte	0x03, 0x19
        /*007e*/ 	.short	0x0024


	//----- nvinfo : EIATTR_PARAM_CBANK
	.align		4
        /*0080*/ 	.byte	0x04, 0x0a
        /*0082*/ 	.short	(.L_25 - .L_24)
	.align		4
.L_24:
        /*0084*/ 	.word	index@(.nv.constant0.triton_poi_fused_add_clamp_convolution_mul_2)
        /*0088*/ 	.short	0x0210
        /*008a*/ 	.short	0x0024


	//----- nvinfo : EIATTR_SW_WAR
	.align		4
.L_25:
        /*008c*/ 	.byte	0x04, 0x36
        /*008e*/ 	.short	(.L_27 - .L_26)
.L_26:
        /*0090*/ 	.word	0x00000008
.L_27:


//--------------------- .nv.callgraph             --------------------------
	.section	.nv.callgraph,"",@"SHT_CUDA_CALLGRAPH"
	.align	4
	.sectionentsize	8
	.align		4
        /*0000*/ 	.word	0x00000000
	.align		4
        /*0004*/ 	.word	0xffffffff
	.align		4
        /*0008*/ 	.word	0x00000000
	.align		4
        /*000c*/ 	.word	0xfffffffe
	.align		4
        /*0010*/ 	.word	0x00000000
	.align		4
        /*0014*/ 	.word	0xfffffffd
	.align		4
        /*0018*/ 	.word	0x00000000
	.align		4
        /*001c*/ 	.word	0xfffffffc


//--------------------- .text.triton_poi_fused_add_clamp_convolution_mul_2 --------------------------
	.section	.text.triton_poi_fused_add_clamp_convolution_mul_2,"ax",@progbits
	.align	128
        .global         triton_poi_fused_add_clamp_convolution_mul_2
        .type           triton_poi_fused_add_clamp_convolution_mul_2,@function
        .size           triton_poi_fused_add_clamp_convolution_mul_2,(.L_x_1 - triton_poi_fused_add_clamp_convolution_mul_2)
        .other          triton_poi_fused_add_clamp_convolution_mul_2,@"STO_CUDA_ENTRY STV_DEFAULT"
triton_poi_fused_add_clamp_convolution_mul_2:
.text.triton_poi_fused_add_clamp_convolution_mul_2:
[----:B------:R-:W0:Y:S02]  /*0000*/  LDC R1, c[0x0][0x28] ;  /* 0x00000a00ff017b82 */ /* 0x000e240000000800 */
[----:B------:R-:W1:Y:S01]  /*0010*/  S2R R0, SR_TID.X ;  /* 0x0000000000007919 */ /* 0x000e620000002100 */
[----:B------:R-:W2:Y:S01]  /*0020*/  LDC.64 R6, c[0x0][0x220] ;  /* 0x00008800ff067b82 */ /* 0x000ea20000000a00 */
[----:B------:R-:W-:Y:S01]  /*0030*/  ULDC.64 UR4, c[0x0][0x208] ;  /* 0x0000820000047ab9 */ /* 0x000fe20000000a00 */
[----:B------:R-:W3:Y:S06]  /*0040*/  S2R R11, SR_CTAID.X ;  /* 0x00000000000b7919 */ /* 0x000eec0000002500 */
[----:B------:R-:W4:Y:S01]  /*0050*/  LDC.64 R4, c[0x0][0x218] ;  /* 0x00008600ff047b82 */ /* 0x000f220000000a00 */
[----:B-1----:R-:W-:-:S02]  /*0060*/  LOP3.LUT R0, R0, 0x7f, RZ, 0xc0, !PT ;  /* 0x0000007f00007812 */ /* 0x002fc400078ec0ff */
[----:B---3--:R-:W-:-:S03]  /*0070*/  SHF.R.S32.HI R2, RZ, 0x18, R11 ;  /* 0x00000018ff027819 */ /* 0x008fc6000001140b */
[----:B------:R-:W-:Y:S01]  /*0080*/  IMAD R11, R11, 0x80, R0 ;  /* 0x000000800b0b7824 */ /* 0x000fe200078e0200 */
[----:B------:R-:W-:-:S04]  /*0090*/  SGXT R0, R2, 0x1 ;  /* 0x000000010200781a */ /* 0x000fc80000000200 */
[----:B------:R-:W-:Y:S02]  /*00a0*/  ISETP.GE.AND P0, PT, R11, 0x100, PT ;  /* 0x000001000b00780c */ /* 0x000fe40003f06270 */
[----:B------:R-:W-:-:S04]  /*00b0*/  LEA.HI R0, R0, R11, RZ, 0x4 ;  /* 0x0000000b00007211 */ /* 0x000fc800078f20ff */
[----:B------:R-:W-:-:S04]  /*00c0*/  SHF.R.S32.HI R3, RZ, 0x4, R0 ;  /* 0x00000004ff037819 */ /* 0x000fc80000011400 */
[C---:B------:R-:W-:Y:S01]  /*00d0*/  LEA.HI R0, R3.reuse, R3, RZ, 0x2 ;  /* 0x0000000303007211 */ /* 0x040fe200078f10ff */
[----:B----4-:R-:W-:-:S03]  /*00e0*/  IMAD.WIDE R4, R3, 0x4, R4 ;  /* 0x0000000403047825 */ /* 0x010fc600078e0204 */
[----:B------:R-:W-:-:S05]  /*00f0*/  LOP3.LUT R0, R0, 0xfffffffc, RZ, 0xc0, !PT ;  /* 0xfffffffc00007812 */ /* 0x000fca00078ec0ff */
[----:B------:R-:W-:Y:S02]  /*0100*/  IMAD.IADD R9, R3, 0x1, -R0 ;  /* 0x0000000103097824 */ /* 0x000fe400078e0a00 */
[----:B------:R-:W1:Y:S02]  /*0110*/  LDC.64 R2, c[0x0][0x210] ;  /* 0x00008400ff027b82 */ /* 0x000e640000000a00 */
[----:B--2---:R-:W-:Y:S01]  /*0120*/  IMAD.WIDE R6, R9, 0x4, R6 ;  /* 0x0000000409067825 */ /* 0x004fe200078e0206 */
[----:B------:R-:W-:-:S06]  /*0130*/  CS2R R8, SRZ ;  /* 0x0000000000087805 */ /* 0x000fcc000001ff00 */
[----:B------:R-:W2:Y:S04]  /*0140*/  @!P0 LDG.E.EL R8, desc[UR4][R4.64] ;  /* 0x0000000404088981 */ /* 0x000ea8000c2e1900 */
[----:B------:R-:W2:Y:S01]  /*0150*/  @!P0 LDG.E.EL R9, desc[UR4][R6.64] ;  /* 0x0000000406098981 */ /* 0x000ea2000c2e1900 */
[----:B------:R-:W-:Y:S02]  /*0160*/  IMAD.MOV.U32 R0, RZ, RZ, RZ ;  /* 0x000000ffff007224 */ /* 0x000fe400078e00ff */
[----:B-1----:R-:W-:-:S05]  /*0170*/  IMAD.WIDE R2, R11, 0x4, R2 ;  /* 0x000000040b027825 */ /* 0x002fca00078e0202 */
[----:B------:R-:W3:Y:S01]  /*0180*/  @!P0 LDG.E R0, desc[UR4][R2.64] ;  /* 0x0000000402008981 */ /* 0x000ee2000c1e1900 */
[----:B------:R-:W-:Y:S02]  /*0190*/  IMAD.MOV.U32 R13, RZ, RZ, 0x3e4ccccd ;  /* 0x3e4ccccdff0d7424 */ /* 0x000fe400078e00ff */
[----:B--2---:R-:W-:-:S04]  /*01a0*/  FADD R8, R9, R8 ;  /* 0x0000000809087221 */ /* 0x004fc80000000000 */
[----:B------:R-:W-:Y:S02]  /*01b0*/  FFMA R10, R8, R13, 0.5 ;  /* 0x3f000000080a7423 */ /* 0x000fe4000000000d */
[----:B------:R-:W1:Y:S03]  /*01c0*/  LDC.64 R8, c[0x0][0x228] ;  /* 0x00008a00ff087b82 */ /* 0x000e660000000a00 */
[----:B------:R-:W-:-:S04]  /*01d0*/  FSETP.GTU.AND P1, PT, R10, RZ, PT ;  /* 0x000000ff0a00720b */ /* 0x000fc80003f2c000 */
[----:B------:R-:W-:-:S04]  /*01e0*/  FSEL R13, R10, RZ, P1 ;  /* 0x000000ff0a0d7208 */ /* 0x000fc80000800000 */
[C---:B------:R-:W-:Y:S02]  /*01f0*/  FSETP.GEU.AND P2, PT, R13.reuse, 1, PT ;  /* 0x3f8000000d00780b */ /* 0x040fe40003f4e000 */
[----:B------:R-:W-:-:S11]  /*0200*/  FSETP.NAN.AND P1, PT, R13, R13, PT ;  /* 0x0000000d0d00720b */ /* 0x000fd60003f28000 */
[----:B------:R-:W-:Y:S01]  /*0210*/  @P2 FSEL R13, R13, 1, P1 ;  /* 0x3f8000000d0d2808 */ /* 0x000fe20000800000 */
[----:B-1----:R-:W-:-:S04]  /*0220*/  IMAD.WIDE R4, R11, 0x4, R8 ;  /* 0x000000040b047825 */ /* 0x002fc800078e0208 */
[----:B---3--:R-:W-:Y:S01]  /*0230*/  FMUL R13, R13, R0 ;  /* 0x000000000d0d7220 */ /* 0x008fe20000400000 */
[----:B------:R-:W-:Y:S06]  /*0240*/  @P0 EXIT ;  /* 0x000000000000094d */ /* 0x000fec0003800000 */
[----:B------:R-:W-:Y:S01]  /*0250*/  STG.E desc[UR4][R4.64], R13 ;  /* 0x0000000d04007986 */ /* 0x000fe2000c101904 */
[----:B------:R-:W-:Y:S05]  /*0260*/  EXIT ;  /* 0x000000000000794d */ /* 0x000fea0003800000 */
.L_x_0:
[----:B------:R-:W-:-:S00]  /*0270*/  BRA `(.L_x_0) ;  /* 0xfffffffc00fc7947 */ /* 0x000fc0000383ffff */
[----:B------:R-:W-:-:S00]  /*0280*/  NOP ;  /* 0x0000000000007918 */ /* 0x000fc00000000000 */
[----:B------:R-:W-:-:S00]  /*0290*/  NOP ;  /* 0x0000000000007918 */ /* 0x000fc00000000000 */
[----:B------:R-:W-:-:S00]  /*02a0*/  NOP ;  /* 0x0000000000007918 */ /* 0x000fc00000000000 */
[----:B------:R-:W-:-:S00]  /*02b0*/  NOP ;  /* 0x0000000000007918 */ /* 0x000fc00000000000 */
[----:B------:R-:W-:-:S00]  /*02c0*/  NOP ;  /* 0x0000000000007918 */ /* 0x000fc00000000000 */
[----:B------:R-:W-:-:S00]  /*02d0*/  NOP ;  /* 0x0000000000007918 */ /* 0x000fc00000000000 */
[----:B------:R-:W-:-:S00]  /*02e0*/  NOP ;  /* 0x0000000000007918 */ /* 0x000fc00000000000 */
[----:B------:R-:W-:-:S00]  /*02f0*/  NOP ;  /* 0x0000000000007918 */ /* 0x000fc00000000000 */
.L_x_1:


//--------------------- .nv.constant0.triton_poi_fused_add_clamp_convolution_mul_2 --------------------------
	.section	.nv.constant0.triton_poi_fused_add_clamp_convolution_mul_2,"a",@progbits
	.sectionflags	@""
	.align	4
.nv.constant0.triton_poi_fused_add_clamp_convolution_mul_2:
	.zero		564
